//
// Generated by NVIDIA NVVM Compiler
//
// Compiler Build ID: CL-36424714
// Cuda compilation tools, release 13.0, V13.0.88
// Based on NVVM 20.0.0
//

.version 9.0
.target sm_100
.address_size 64

	// .globl	_Z4DHB2PfS_

.visible .entry _Z4DHB2PfS_(
	.param .u64 .ptr .align 1 _Z4DHB2PfS__param_0,
	.param .u64 .ptr .align 1 _Z4DHB2PfS__param_1
)
{
	.reg .pred 	%p<3>;
	.reg .b32 	%r<6>;
	.reg .b32 	%f<21>;
	.reg .b64 	%rd<9>;
	.reg .b64 	%fd<7>;

	ld.param.u64 	%rd4, [_Z4DHB2PfS__param_0];
	ld.param.u64 	%rd3, [_Z4DHB2PfS__param_1];
	cvta.to.global.u64 	%rd5, %rd4;
	mov.u32 	%r2, %ctaid.x;
	mov.u32 	%r3, %ntid.x;
	mov.u32 	%r4, %tid.x;
	mad.lo.s32 	%r5, %r2, %r3, %r4;
	shl.b32 	%r1, %r5, 1;
	mul.wide.s32 	%rd6, %r1, 4;
	add.s64 	%rd1, %rd5, %rd6;
	ld.global.f32 	%f1, [%rd1];
	setp.eq.s32 	%p1, %r1, 0;
	mov.f32 	%f19, 0f42C80000;
	@%p1 bra 	$L__BB0_2;
	ld.global.f32 	%f19, [%rd1+-4];
$L__BB0_2:
	ld.global.f32 	%f10, [%rd1+4];
	add.f32 	%f11, %f1, %f1;
	sub.f32 	%f12, %f10, %f11;
	add.f32 	%f13, %f19, %f12;
	cvt.f64.f32 	%fd1, %f13;
	mul.f64 	%fd2, %fd1, 0d3FB999999999999A;
	div.rn.f64 	%fd3, %fd2, 0d3F847AE147AE147C;
	cvt.rn.f32.f64 	%f14, %fd3;
	cvta.to.global.u64 	%rd7, %rd3;
	add.s64 	%rd2, %rd7, %rd6;
	st.global.f32 	[%rd2], %f14;
	bar.sync 	0;
	ld.global.f32 	%f4, [%rd1+4];
	ld.global.f32 	%f5, [%rd1];
	setp.eq.s32 	%p2, %r1, 30;
	mov.f32 	%f20, 0f41C80000;
	@%p2 bra 	$L__BB0_4;
	ld.global.f32 	%f20, [%rd1+8];
$L__BB0_4:
	add.f32 	%f15, %f4, %f4;
	sub.f32 	%f16, %f20, %f15;
	add.f32 	%f17, %f5, %f16;
	cvt.f64.f32 	%fd4, %f17;
	mul.f64 	%fd5, %fd4, 0d3FB999999999999A;
	div.rn.f64 	%fd6, %fd5, 0d3F847AE147AE147C;
	cvt.rn.f32.f64 	%f18, %fd6;
	st.global.f32 	[%rd2+4], %f18;
	bar.sync 	0;
	ret;

}
	// .globl	_Z3ODEPfS_
.visible .entry _Z3ODEPfS_(
	.param .u64 .ptr .align 1 _Z3ODEPfS__param_0,
	.param .u64 .ptr .align 1 _Z3ODEPfS__param_1
)
{
	.reg .b32 	%r<6>;
	.reg .b32 	%f<7>;
	.reg .b64 	%rd<8>;
	.reg .b64 	%fd<7>;

	ld.param.u64 	%rd1, [_Z3ODEPfS__param_0];
	ld.param.u64 	%rd2, [_Z3ODEPfS__param_1];
	mov.u32 	%r1, %ctaid.x;
	mov.u32 	%r2, %ntid.x;
	mov.u32 	%r3, %tid.x;
	mad.lo.s32 	%r4, %r1, %r2, %r3;
	shl.b32 	%r5, %r4, 1;
	cvta.to.global.u64 	%rd3, %rd1;
	cvta.to.global.u64 	%rd4, %rd2;
	mul.wide.s32 	%rd5, %r5, 4;
	add.s64 	%rd6, %rd3, %rd5;
	ld.global.f32 	%f1, [%rd6];
	cvt.f64.f32 	%fd1, %f1;
	add.s64 	%rd7, %rd4, %rd5;
	ld.global.f32 	%f2, [%rd7];
	cvt.f64.f32 	%fd2, %f2;
	fma.rn.f64 	%fd3, %fd2, 0d3F847AE147AE147B, %fd1;
	cvt.rn.f32.f64 	%f3, %fd3;
	st.global.f32 	[%rd6], %f3;
	ld.global.f32 	%f4, [%rd6+4];
	cvt.f64.f32 	%fd4, %f4;
	ld.global.f32 	%f5, [%rd7+4];
	cvt.f64.f32 	%fd5, %f5;
	fma.rn.f64 	%fd6, %fd5, 0d3F847AE147AE147B, %fd4;
	cvt.rn.f32.f64 	%f6, %fd6;
	st.global.f32 	[%rd6+4], %f6;
	bar.sync 	0;
	ret;

}


// ===== COMPILED SASS (sm_100) =====

	.target	sm_100

	.elftype	@"ET_EXEC"


//--------------------- .note.nv.tkinfo           --------------------------
	.section	.note.nv.tkinfo,"",@"SHT_NOTE"
	.sectionflags	@"SHF_NOTE_NV_TKINFO"
	.tkinfo
        /*0018*/ 	.word	0x00000002
        /*0030*/ 	.string	""
        /*0030*/ 	.string	"ptxas"
        /*0030*/ 	.string	"Cuda compilation tools, release 13.0, V13.0.88"
        /*0030*/ 	.string	"Build cuda_13.0.r13.0/compiler.36424714_0"
        /*0030*/ 	.string	"-arch sm_100 -m 64 "



//--------------------- .note.nv.cuinfo           --------------------------
	.section	.note.nv.cuinfo,"",@"SHT_NOTE"
	.sectionflags	@"SHF_NOTE_NV_CUINFO"
        /*0018*/ 	.short	0x0002
        /*001a*/ 	.short	0x0064
        /*001c*/ 	.short	0x0082
	.zero		2


//--------------------- .nv.info                  --------------------------
	.section	.nv.info,"",@"SHT_CUDA_INFO"
	.align	4


	//----- nvinfo : EIATTR_REGCOUNT
	.align		4
        /*0000*/ 	.byte	0x04, 0x2f
        /*0002*/ 	.short	(.L_1 - .L_0)
	.align		4
.L_0:
        /*0004*/ 	.word	index@(_Z4DHB2PfS_)
        /*0008*/ 	.word	0x0000001c


	//----- nvinfo : EIATTR_FRAME_SIZE
	.align		4
.L_1:
        /*000c*/ 	.byte	0x04, 0x11
        /*000e*/ 	.short	(.L_3 - .L_2)
	.align		4
.L_2:
        /*0010*/ 	.word	index@($__internal_0_$__cuda_sm20_div_rn_f64_full)
        /*0014*/ 	.word	0x00000000


	//----- nvinfo : EIATTR_FRAME_SIZE
	.align		4
.L_3:
        /*0018*/ 	.byte	0x04, 0x11
        /*001a*/ 	.short	(.L_5 - .L_4)
	.align		4
.L_4:
        /*001c*/ 	.word	index@(_Z4DHB2PfS_)
        /*0020*/ 	.word	0x00000000


	//----- nvinfo : EIATTR_REGCOUNT
	.align		4
.L_5:
        /*0024*/ 	.byte	0x04, 0x2f
        /*0026*/ 	.short	(.L_7 - .L_6)
	.align		4
.L_6:
        /*0028*/ 	.word	index@(_Z3ODEPfS_)
        /*002c*/ 	.word	0x00000010


	//----- nvinfo : EIATTR_FRAME_SIZE
	.align		4
.L_7:
        /*0030*/ 	.byte	0x04, 0x11
        /*0032*/ 	.short	(.L_9 - .L_8)
	.align		4
.L_8:
        /*0034*/ 	.word	index@(_Z3ODEPfS_)
        /*0038*/ 	.word	0x00000000


	//----- nvinfo : EIATTR_MIN_STACK_SIZE
	.align		4
.L_9:
        /*003c*/ 	.byte	0x04, 0x12
        /*003e*/ 	.short	(.L_11 - .L_10)
	.align		4
.L_10:
        /*0040*/ 	.word	index@(_Z3ODEPfS_)
        /*0044*/ 	.word	0x00000000


	//----- nvinfo : EIATTR_MIN_STACK_SIZE
	.align		4
.L_11:
        /*0048*/ 	.byte	0x04, 0x12
        /*004a*/ 	.short	(.L_13 - .L_12)
	.align		4
.L_12:
        /*004c*/ 	.word	index@(_Z4DHB2PfS_)
        /*0050*/ 	.word	0x00000000
.L_13:


//--------------------- .nv.compat                --------------------------
	.section	.nv.compat,"",@"SHT_CUDA_COMPAT_INFO"
	.align	4
        /*0000*/ 	.byte	0x02, 0x09, 0x00, 0x00, 0x02, 0x02, 0x01, 0x00, 0x02, 0x05, 0x05, 0x00, 0x03, 0x07, 0x01, 0x01
        /*0010*/ 	.byte	0x02, 0x03, 0x00, 0x00, 0x02, 0x06, 0x01, 0x00, 0x04, 0x0b, 0x08, 0x00, 0x01, 0x00, 0x00, 0x00
        /*0020*/ 	.byte	0x00, 0x00, 0x00, 0x00


//--------------------- .nv.info._Z3ODEPfS_       --------------------------
	.section	.nv.info._Z3ODEPfS_,"",@"SHT_CUDA_INFO"
	.sectionflags	@""
	.align	4


	//----- nvinfo : EIATTR_CUDA_API_VERSION
	.align		4
        /*0000*/ 	.byte	0x04, 0x37
        /*0002*/ 	.short	(.L_15 - .L_14)
.L_14:
        /*0004*/ 	.word	0x00000082


	//----- nvinfo : EIATTR_KPARAM_INFO
	.align		4
.L_15:
        /*0008*/ 	.byte	0x04, 0x17
        /*000a*/ 	.short	(.L_17 - .L_16)
.L_16:
        /*000c*/ 	.word	0x00000000
        /*0010*/ 	.short	0x0001
        /*0012*/ 	.short	0x0008
        /*0014*/ 	.byte	0x00, 0xf5, 0x21, 0x00


	//----- nvinfo : EIATTR_KPARAM_INFO
	.align		4
.L_17:
        /*0018*/ 	.byte	0x04, 0x17
        /*001a*/ 	.short	(.L_19 - .L_18)
.L_18:
        /*001c*/ 	.word	0x00000000
        /*0020*/ 	.short	0x0000
        /*0022*/ 	.short	0x0000
        /*0024*/ 	.byte	0x00, 0xf5, 0x21, 0x00


	//----- nvinfo : EIATTR_SPARSE_MMA_MASK
	.align		4
.L_19:
        /*0028*/ 	.byte	0x03, 0x50
        /*002a*/ 	.short	0x0000


	//----- nvinfo : EIATTR_MAXREG_COUNT
	.align		4
        /*002c*/ 	.byte	0x03, 0x1b
        /*002e*/ 	.short	0x00ff


	//----- nvinfo : EIATTR_NUM_BARRIERS
	.align		4
        /*0030*/ 	.byte	0x02, 0x4c
        /*0032*/ 	.byte	0x01
	.zero		1


	//----- nvinfo : EIATTR_MERCURY_ISA_VERSION
	.align		4
        /*0034*/ 	.byte	0x03, 0x5f
        /*0036*/ 	.short	0x0101


	//----- nvinfo : EIATTR_VRC_CTA_INIT_COUNT
	.align		4
        /*0038*/ 	.byte	0x02, 0x4a
	.zero		1
	.zero		1


	//----- nvinfo : EIATTR_EXIT_INSTR_OFFSETS
	.align		4
        /*003c*/ 	.byte	0x04, 0x1c
        /*003e*/ 	.short	(.L_21 - .L_20)


	//   ....[0]....
.L_20:
        /*0040*/ 	.word	0x000001c0


	//----- nvinfo : EIATTR_CBANK_PARAM_SIZE
	.align		4
.L_21:
        /*0044*/ 	.byte	0x03, 0x19
        /*0046*/ 	.short	0x0010


	//----- nvinfo : EIATTR_PARAM_CBANK
	.align		4
        /*0048*/ 	.byte	0x04, 0x0a
        /*004a*/ 	.short	(.L_23 - .L_22)
	.align		4
.L_22:
        /*004c*/ 	.word	index@(.nv.constant0._Z3ODEPfS_)
        /*0050*/ 	.short	0x0380
        /*0052*/ 	.short	0x0010


	//----- nvinfo : EIATTR_SW_WAR
	.align		4
.L_23:
        /*0054*/ 	.byte	0x04, 0x36
        /*0056*/ 	.short	(.L_25 - .L_24)
.L_24:
        /*0058*/ 	.word	0x00000008
.L_25:


//--------------------- .nv.info._Z4DHB2PfS_      --------------------------
	.section	.nv.info._Z4DHB2PfS_,"",@"SHT_CUDA_INFO"
	.sectionflags	@""
	.align	4


	//----- nvinfo : EIATTR_CUDA_API_VERSION
	.align		4
        /*0000*/ 	.byte	0x04, 0x37
        /*0002*/ 	.short	(.L_27 - .L_26)
.L_26:
        /*0004*/ 	.word	0x00000082


	//----- nvinfo : EIATTR_KPARAM_INFO
	.align		4
.L_27:
        /*0008*/ 	.byte	0x04, 0x17
        /*000a*/ 	.short	(.L_29 - .L_28)
.L_28:
        /*000c*/ 	.word	0x00000000
        /*0010*/ 	.short	0x0001
        /*0012*/ 	.short	0x0008
        /*0014*/ 	.byte	0x00, 0xf5, 0x21, 0x00


	//----- nvinfo : EIATTR_KPARAM_INFO
	.align		4
.L_29:
        /*0018*/ 	.byte	0x04, 0x17
        /*001a*/ 	.short	(.L_31 - .L_30)
.L_30:
        /*001c*/ 	.word	0x00000000
        /*0020*/ 	.short	0x0000
        /*0022*/ 	.short	0x0000
        /*0024*/ 	.byte	0x00, 0xf5, 0x21, 0x00


	//----- nvinfo : EIATTR_SPARSE_MMA_MASK
	.align		4
.L_31:
        /*0028*/ 	.byte	0x03, 0x50
        /*002a*/ 	.short	0x0000


	//----- nvinfo : EIATTR_MAXREG_COUNT
	.align		4
        /*002c*/ 	.byte	0x03, 0x1b
        /*002e*/ 	.short	0x00ff


	//----- nvinfo : EIATTR_NUM_BARRIERS
	.align		4
        /*0030*/ 	.byte	0x02, 0x4c
        /*0032*/ 	.byte	0x01
	.zero		1


	//----- nvinfo : EIATTR_MERCURY_ISA_VERSION
	.align		4
        /*0034*/ 	.byte	0x03, 0x5f
        /*0036*/ 	.short	0x0101


	//----- nvinfo : EIATTR_VRC_CTA_INIT_COUNT
	.align		4
        /*0038*/ 	.byte	0x02, 0x4a
	.zero		1
	.zero		1


	//----- nvinfo : EIATTR_EXIT_INSTR_OFFSETS
	.align		4
        /*003c*/ 	.byte	0x04, 0x1c
        /*003e*/ 	.short	(.L_33 - .L_32)


	//   ....[0]....
.L_32:
        /*0040*/ 	.word	0x00000550


	//----- nvinfo : EIATTR_CRS_STACK_SIZE
	.align		4
.L_33:
        /*0044*/ 	.byte	0x04, 0x1e
        /*0046*/ 	.short	(.L_35 - .L_34)
.L_34:
        /*0048*/ 	.word	0x00000000


	//----- nvinfo : EIATTR_CBANK_PARAM_SIZE
	.align		4
.L_35:
        /*004c*/ 	.byte	0x03, 0x19
        /*004e*/ 	.short	0x0010


	//----- nvinfo : EIATTR_PARAM_CBANK
	.align		4
        /*0050*/ 	.byte	0x04, 0x0a
        /*0052*/ 	.short	(.L_37 - .L_36)
	.align		4
.L_36:
        /*0054*/ 	.word	index@(.nv.constant0._Z4DHB2PfS_)
        /*0058*/ 	.short	0x0380
        /*005a*/ 	.short	0x0010


	//----- nvinfo : EIATTR_SW_WAR
	.align		4
.L_37:
        /*005c*/ 	.byte	0x04, 0x36
        /*005e*/ 	.short	(.L_39 - .L_38)
.L_38:
        /*0060*/ 	.word	0x00000008
.L_39:


//--------------------- .nv.callgraph             --------------------------
	.section	.nv.callgraph,"",@"SHT_CUDA_CALLGRAPH"
	.align	4
	.sectionentsize	8
	.align		4
        /*0000*/ 	.word	0x00000000
	.align		4
        /*0004*/ 	.word	0xffffffff
	.align		4
        /*0008*/ 	.word	0x00000000
	.align		4
        /*000c*/ 	.word	0xfffffffe
	.align		4
        /*0010*/ 	.word	0x00000000
	.align		4
        /*0014*/ 	.word	0xfffffffd
	.align		4
        /*0018*/ 	.word	0x00000000
	.align		4
        /*001c*/ 	.word	0xfffffffc


//--------------------- .text._Z3ODEPfS_          --------------------------
	.section	.text._Z3ODEPfS_,"ax",@progbits
	.align	128
        .global         _Z3ODEPfS_
        .type           _Z3ODEPfS_,@function
        .size           _Z3ODEPfS_,(.L_x_12 - _Z3ODEPfS_)
        .other          _Z3ODEPfS_,@"STO_CUDA_ENTRY STV_DEFAULT"
_Z3ODEPfS_:
.text._Z3ODEPfS_:
[----:B------:R-:W-:Y:S01]  /*0000*/  LDC R1, c[0x0][0x37c] ;  /* 0x0000df00ff017b82 */ /* 0x000fe20000000800 */
[----:B------:R-:W0:Y:S07]  /*0010*/  S2R R5, SR_TID.X ;  /* 0x0000000000057919 */ /* 0x000e2e0000002100 */
[----:B------:R-:W0:Y:S01]  /*0020*/  S2UR UR6, SR_CTAID.X ;  /* 0x00000000000679c3 */ /* 0x000e220000002500 */
[----:B------:R-:W1:Y:S07]  /*0030*/  LDCU.64 UR4, c[0x0][0x358] ;  /* 0x00006b00ff0477ac */ /* 0x000e6e0008000a00 */
[----:B------:R-:W0:Y:S08]  /*0040*/  LDC R0, c[0x0][0x360] ;  /* 0x0000d800ff007b82 */ /* 0x000e300000000800 */
[----:B------:R-:W2:Y:S08]  /*0050*/  LDC.64 R2, c[0x0][0x380] ;  /* 0x0000e000ff027b82 */ /* 0x000eb00000000a00 */
[----:B------:R-:W3:Y:S01]  /*0060*/  LDC.64 R6, c[0x0][0x388] ;  /* 0x0000e200ff067b82 */ /* 0x000ee20000000a00 */
[----:B0-----:R-:W-:-:S05]  /*0070*/  IMAD R0, R0, UR6, R5 ;  /* 0x0000000600007c24 */ /* 0x001fca000f8e0205 */
[----:B------:R-:W-:-:S05]  /*0080*/  SHF.L.U32 R5, R0, 0x1, RZ ;  /* 0x0000000100057819 */ /* 0x000fca00000006ff */
[----:B--2---:R-:W-:-:S05]  /*0090*/  IMAD.WIDE R2, R5, 0x4, R2 ;  /* 0x0000000405027825 */ /* 0x004fca00078e0202 */
[----:B-1----:R-:W2:Y:S01]  /*00a0*/  LDG.E R0, desc[UR4][R2.64] ;  /* 0x0000000402007981 */ /* 0x002ea2000c1e1900 */
[----:B---3--:R-:W-:Y:S01]  /*00b0*/  IMAD.WIDE R6, R5, 0x4, R6 ;  /* 0x0000000405067825 */ /* 0x008fe200078e0206 */
[----:B------:R-:W-:Y:S01]  /*00c0*/  UMOV UR6, 0x47ae147b ;  /* 0x47ae147b00067882 */ /* 0x000fe20000000000 */
[----:B------:R-:W-:Y:S01]  /*00d0*/  UMOV UR7, 0x3f847ae1 ;  /* 0x3f847ae100077882 */ /* 0x000fe20000000000 */
[----:B------:R-:W3:Y:S04]  /*00e0*/  LDG.E R13, desc[UR4][R2.64+0x4] ;  /* 0x00000404020d7981 */ /* 0x000ee8000c1e1900 */
[----:B------:R-:W4:Y:S01]  /*00f0*/  LDG.E R12, desc[UR4][R6.64] ;  /* 0x00000004060c7981 */ /* 0x000f22000c1e1900 */
[----:B--2---:R-:W-:Y:S08]  /*0100*/  F2F.F64.F32 R4, R0 ;  /* 0x0000000000047310 */ /* 0x004ff00000201800 */
[----:B----4-:R-:W0:Y:S02]  /*0110*/  F2F.F64.F32 R8, R12 ;  /* 0x0000000c00087310 */ /* 0x010e240000201800 */
[----:B0-----:R-:W-:-:S10]  /*0120*/  DFMA R4, R8, UR6, R4 ;  /* 0x0000000608047c2b */ /* 0x001fd40008000004 */
[----:B------:R-:W0:Y:S02]  /*0130*/  F2F.F32.F64 R5, R4 ;  /* 0x0000000400057310 */ /* 0x000e240000301000 */
[----:B0-----:R-:W-:Y:S04]  /*0140*/  STG.E desc[UR4][R2.64], R5 ;  /* 0x0000000502007986 */ /* 0x001fe8000c101904 */
[----:B------:R-:W2:Y:S02]  /*0150*/  LDG.E R10, desc[UR4][R6.64+0x4] ;  /* 0x00000404060a7981 */ /* 0x000ea4000c1e1900 */
[----:B---3--:R-:W-:Y:S08]  /*0160*/  F2F.F64.F32 R8, R13 ;  /* 0x0000000d00087310 */ /* 0x008ff00000201800 */
[----:B--2---:R-:W0:Y:S02]  /*0170*/  F2F.F64.F32 R10, R10 ;  /* 0x0000000a000a7310 */ /* 0x004e240000201800 */
[----:B0-----:R-:W-:-:S10]  /*0180*/  DFMA R8, R10, UR6, R8 ;  /* 0x000000060a087c2b */ /* 0x001fd40008000008 */
[----:B------:R-:W0:Y:S02]  /*0190*/  F2F.F32.F64 R9, R8 ;  /* 0x0000000800097310 */ /* 0x000e240000301000 */
[----:B0-----:R-:W-:Y:S01]  /*01a0*/  STG.E desc[UR4][R2.64+0x4], R9 ;  /* 0x0000040902007986 */ /* 0x001fe2000c101904 */
[----:B------:R-:W-:Y:S06]  /*01b0*/  BAR.SYNC.DEFER_BLOCKING 0x0 ;  /* 0x0000000000007b1d */ /* 0x000fec0000010000 */
[----:B------:R-:W-:Y:S05]  /*01c0*/  EXIT ;  /* 0x000000000000794d */ /* 0x000fea0003800000 */
.L_x_0:
[----:B------:R-:W-:-:S00]  /*01d0*/  BRA `(.L_x_0) ;  /* 0xfffffffc00fc7947 */ /* 0x000fc0000383ffff */
[----:B------:R-:W-:-:S00]  /*01e0*/  NOP ;  /* 0x0000000000007918 */ /* 0x000fc00000000000 */
        /* <DEDUP_REMOVED lines=9> */
.L_x_12:


//--------------------- .text._Z4DHB2PfS_         --------------------------
	.section	.text._Z4DHB2PfS_,"ax",@progbits
	.align	128
        .global         _Z4DHB2PfS_
        .type           _Z4DHB2PfS_,@function
        .size           _Z4DHB2PfS_,(.L_x_11 - _Z4DHB2PfS_)
        .other          _Z4DHB2PfS_,@"STO_CUDA_ENTRY STV_DEFAULT"
_Z4DHB2PfS_:
.text._Z4DHB2PfS_:
[----:B------:R-:W-:Y:S01]  /*0000*/  LDC R1, c[0x0][0x37c] ;  /* 0x0000df00ff017b82 */ /* 0x000fe20000000800 */
[----:B------:R-:W0:Y:S07]  /*0010*/  S2R R3, SR_TID.X ;  /* 0x0000000000037919 */ /* 0x000e2e0000002100 */
[----:B------:R-:W0:Y:S01]  /*0020*/  S2UR UR6, SR_CTAID.X ;  /* 0x00000000000679c3 */ /* 0x000e220000002500 */
[----:B------:R-:W1:Y:S07]  /*0030*/  LDCU.64 UR4, c[0x0][0x358] ;  /* 0x00006b00ff0477ac */ /* 0x000e6e0008000a00 */
[----:B------:R-:W0:Y:S08]  /*0040*/  LDC R6, c[0x0][0x360] ;  /* 0x0000d800ff067b82 */ /* 0x000e300000000800 */
[----:B------:R-:W2:Y:S01]  /*0050*/  LDC.64 R4, c[0x0][0x380] ;  /* 0x0000e000ff047b82 */ /* 0x000ea20000000a00 */
[----:B0-----:R-:W-:-:S04]  /*0060*/  IMAD R6, R6, UR6, R3 ;  /* 0x0000000606067c24 */ /* 0x001fc8000f8e0203 */
[----:B------:R-:W-:-:S04]  /*0070*/  IMAD.SHL.U32 R6, R6, 0x2, RZ ;  /* 0x0000000206067824 */ /* 0x000fc800078e00ff */
[C---:B--2---:R-:W-:Y:S01]  /*0080*/  IMAD.WIDE R4, R6.reuse, 0x4, R4 ;  /* 0x0000000406047825 */ /* 0x044fe200078e0204 */
[----:B------:R-:W-:-:S04]  /*0090*/  ISETP.NE.AND P0, PT, R6, RZ, PT ;  /* 0x000000ff0600720c */ /* 0x000fc80003f05270 */
[----:B-1----:R-:W2:Y:S01]  /*00a0*/  LDG.E R0, desc[UR4][R4.64] ;  /* 0x0000000404007981 */ /* 0x002ea2000c1e1900 */
[----:B------:R-:W-:-:S03]  /*00b0*/  IMAD.MOV.U32 R7, RZ, RZ, 0x42c80000 ;  /* 0x42c80000ff077424 */ /* 0x000fc600078e00ff */
[----:B------:R-:W3:Y:S05]  /*00c0*/  LDG.E R12, desc[UR4][R4.64+0x4] ;  /* 0x00000404040c7981 */ /* 0x000eea000c1e1900 */
[----:B------:R-:W4:Y:S01]  /*00d0*/  @P0 LDG.E R7, desc[UR4][R4.64+-0x4] ;  /* 0xfffffc0404070981 */ /* 0x000f22000c1e1900 */
[----:B------:R-:W0:Y:S01]  /*00e0*/  MUFU.RCP64H R9, 0.0099999979138374328613 ;  /* 0x3f847ae100097908 */ /* 0x000e220000001800 */
[----:B------:R-:W-:Y:S01]  /*00f0*/  IMAD.MOV.U32 R2, RZ, RZ, 0x47ae147c ;  /* 0x47ae147cff027424 */ /* 0x000fe200078e00ff */
[----:B------:R-:W-:Y:S01]  /*0100*/  UMOV UR6, 0x9999999a ;  /* 0x9999999a00067882 */ /* 0x000fe20000000000 */
[----:B------:R-:W-:Y:S01]  /*0110*/  IMAD.MOV.U32 R3, RZ, RZ, 0x3f847ae1 ;  /* 0x3f847ae1ff037424 */ /* 0x000fe200078e00ff */
[----:B------:R-:W-:Y:S01]  /*0120*/  UMOV UR7, 0x3fb99999 ;  /* 0x3fb9999900077882 */ /* 0x000fe20000000000 */
[----:B------:R-:W-:Y:S01]  /*0130*/  IMAD.MOV.U32 R8, RZ, RZ, 0x1 ;  /* 0x00000001ff087424 */ /* 0x000fe200078e00ff */
[----:B------:R-:W-:Y:S05]  /*0140*/  BSSY.RECONVERGENT B0, `(.L_x_1) ;  /* 0x0000016000007945 */ /* 0x000fea0003800200 */
[----:B0-----:R-:W-:-:S08]  /*0150*/  DFMA R10, R8, -R2, 1 ;  /* 0x3ff00000080a742b */ /* 0x001fd00000000802 */
[----:B------:R-:W-:-:S08]  /*0160*/  DFMA R10, R10, R10, R10 ;  /* 0x0000000a0a0a722b */ /* 0x000fd0000000000a */
[----:B------:R-:W-:Y:S01]  /*0170*/  DFMA R10, R8, R10, R8 ;  /* 0x0000000a080a722b */ /* 0x000fe20000000008 */
[----:B--2---:R-:W-:-:S04]  /*0180*/  FADD R13, R0, R0 ;  /* 0x00000000000d7221 */ /* 0x004fc80000000000 */
[----:B---3--:R-:W-:-:S04]  /*0190*/  FADD R12, R12, -R13 ;  /* 0x8000000d0c0c7221 */ /* 0x008fc80000000000 */
[----:B----4-:R-:W-:Y:S01]  /*01a0*/  FADD R7, R12, R7 ;  /* 0x000000070c077221 */ /* 0x010fe20000000000 */
[----:B------:R-:W-:-:S03]  /*01b0*/  DFMA R12, R10, -R2, 1 ;  /* 0x3ff000000a0c742b */ /* 0x000fc60000000802 */
[----:B------:R-:W0:Y:S05]  /*01c0*/  F2F.F64.F32 R8, R7 ;  /* 0x0000000700087310 */ /* 0x000e2a0000201800 */
[----:B------:R-:W-:Y:S02]  /*01d0*/  DFMA R12, R10, R12, R10 ;  /* 0x0000000c0a0c722b */ /* 0x000fe4000000000a */
[----:B0-----:R-:W-:Y:S01]  /*01e0*/  DMUL R10, R8, UR6 ;  /* 0x00000006080a7c28 */ /* 0x001fe20008000000 */
[----:B------:R-:W-:-:S07]  /*01f0*/  UMOV UR6, 0x47ae147c ;  /* 0x47ae147c00067882 */ /* 0x000fce0000000000 */
[----:B------:R-:W-:Y:S02]  /*0200*/  DMUL R8, R10, R12 ;  /* 0x0000000c0a087228 */ /* 0x000fe40000000000 */
[----:B------:R-:W-:-:S06]  /*0210*/  FSETP.GEU.AND P1, PT, |R11|, 6.5827683646048100446e-37, PT ;  /* 0x036000000b00780b */ /* 0x000fcc0003f2e200 */
[----:B------:R-:W-:-:S08]  /*0220*/  DFMA R2, R8, -R2, R10 ;  /* 0x800000020802722b */ /* 0x000fd0000000000a */
[----:B------:R-:W-:Y:S01]  /*0230*/  DFMA R2, R12, R2, R8 ;  /* 0x000000020c02722b */ /* 0x000fe20000000008 */
[----:B------:R-:W-:-:S09]  /*0240*/  IMAD.MOV.U32 R9, RZ, RZ, 0x3f847ae1 ;  /* 0x3f847ae1ff097424 */ /* 0x000fd200078e00ff */
[----:B------:R-:W-:-:S05]  /*0250*/  FFMA R0, RZ, 1.0349999666213989258, R3 ;  /* 0x3f847ae1ff007823 */ /* 0x000fca0000000003 */
[----:B------:R-:W-:-:S13]  /*0260*/  FSETP.GT.AND P0, PT, |R0|, 1.469367938527859385e-39, PT ;  /* 0x001000000000780b */ /* 0x000fda0003f04200 */
[----:B------:R-:W-:Y:S05]  /*0270*/  @P0 BRA P1, `(.L_x_2) ;  /* 0x0000000000080947 */ /* 0x000fea0000800000 */
[----:B------:R-:W-:-:S07]  /*0280*/  MOV R16, 0x2a0 ;  /* 0x000002a000107802 */ /* 0x000fce0000000f00 */
[----:B------:R-:W-:Y:S05]  /*0290*/  CALL.REL.NOINC `($__internal_0_$__cuda_sm20_div_rn_f64_full) ;  /* 0x0000000000b07944 */ /* 0x000fea0003c00000 */
.L_x_2:
[----:B------:R-:W-:Y:S05]  /*02a0*/  BSYNC.RECONVERGENT B0 ;  /* 0x0000000000007941 */ /* 0x000fea0003800200 */
.L_x_1:
[----:B------:R-:W0:Y:S01]  /*02b0*/  LDC.64 R10, c[0x0][0x388] ;  /* 0x0000e200ff0a7b82 */ /* 0x000e220000000a00 */
[----:B------:R-:W1:Y:S01]  /*02c0*/  F2F.F32.F64 R15, R2 ;  /* 0x00000002000f7310 */ /* 0x000e620000301000 */
[C---:B------:R-:W-:Y:S01]  /*02d0*/  ISETP.NE.AND P0, PT, R6.reuse, 0x1e, PT ;  /* 0x0000001e0600780c */ /* 0x040fe20003f05270 */
[----:B------:R-:W-:Y:S02]  /*02e0*/  IMAD.MOV.U32 R14, RZ, RZ, 0x41c80000 ;  /* 0x41c80000ff0e7424 */ /* 0x000fe400078e00ff */
[----:B0-----:R-:W-:-:S05]  /*02f0*/  IMAD.WIDE R6, R6, 0x4, R10 ;  /* 0x0000000406067825 */ /* 0x001fca00078e020a */
[----:B-1----:R0:W-:Y:S01]  /*0300*/  STG.E desc[UR4][R6.64], R15 ;  /* 0x0000000f06007986 */ /* 0x0021e2000c101904 */
[----:B------:R-:W-:Y:S06]  /*0310*/  BAR.SYNC.DEFER_BLOCKING 0x0 ;  /* 0x0000000000007b1d */ /* 0x000fec0000010000 */
[----:B------:R-:W2:Y:S04]  /*0320*/  LDG.E R0, desc[UR4][R4.64+0x4] ;  /* 0x0000040404007981 */ /* 0x000ea8000c1e1900 */
[----:B------:R-:W3:Y:S04]  /*0330*/  @P0 LDG.E R14, desc[UR4][R4.64+0x8] ;  /* 0x00000804040e0981 */ /* 0x000ee8000c1e1900 */
[----:B------:R1:W4:Y:S01]  /*0340*/  LDG.E R8, desc[UR4][R4.64] ;  /* 0x0000000404087981 */ /* 0x000322000c1e1900 */
[----:B------:R-:W5:Y:S01]  /*0350*/  MUFU.RCP64H R13, 0.0099999979138374328613 ;  /* 0x3f847ae1000d7908 */ /* 0x000f620000001800 */
[----:B------:R-:W-:Y:S01]  /*0360*/  IMAD.MOV.U32 R10, RZ, RZ, 0x47ae147c ;  /* 0x47ae147cff0a7424 */ /* 0x000fe200078e00ff */
[----:B------:R-:W-:Y:S01]  /*0370*/  UMOV UR8, 0x9999999a ;  /* 0x9999999a00087882 */ /* 0x000fe20000000000 */
[----:B------:R-:W-:Y:S01]  /*0380*/  IMAD.MOV.U32 R11, RZ, RZ, 0x3f847ae1 ;  /* 0x3f847ae1ff0b7424 */ /* 0x000fe200078e00ff */
[----:B------:R-:W-:Y:S01]  /*0390*/  UMOV UR9, 0x3fb99999 ;  /* 0x3fb9999900097882 */ /* 0x000fe20000000000 */
[----:B------:R-:W-:Y:S01]  /*03a0*/  IMAD.MOV.U32 R12, RZ, RZ, 0x1 ;  /* 0x00000001ff0c7424 */ /* 0x000fe200078e00ff */
[----:B------:R-:W-:Y:S05]  /*03b0*/  BSSY.RECONVERGENT B0, `(.L_x_3) ;  /* 0x0000016000007945 */ /* 0x000fea0003800200 */
[----:B-----5:R-:W-:-:S08]  /*03c0*/  DFMA R2, R12, -R10, 1 ;  /* 0x3ff000000c02742b */ /* 0x020fd0000000080a */
[----:B------:R-:W-:-:S08]  /*03d0*/  DFMA R2, R2, R2, R2 ;  /* 0x000000020202722b */ /* 0x000fd00000000002 */
[----:B------:R-:W-:-:S08]  /*03e0*/  DFMA R12, R12, R2, R12 ;  /* 0x000000020c0c722b */ /* 0x000fd0000000000c */
[----:B-1----:R-:W-:-:S08]  /*03f0*/  DFMA R4, R12, -R10, 1 ;  /* 0x3ff000000c04742b */ /* 0x002fd0000000080a */
[----:B------:R-:W-:Y:S01]  /*0400*/  DFMA R12, R12, R4, R12 ;  /* 0x000000040c0c722b */ /* 0x000fe2000000000c */
[----:B--2---:R-:W-:-:S04]  /*0410*/  FADD R17, R0, R0 ;  /* 0x0000000000117221 */ /* 0x004fc80000000000 */
[----:B---3--:R-:W-:-:S04]  /*0420*/  FADD R17, -R17, R14 ;  /* 0x0000000e11117221 */ /* 0x008fc80000000100 */
[----:B----4-:R-:W-:-:S04]  /*0430*/  FADD R8, R8, R17 ;  /* 0x0000001108087221 */ /* 0x010fc80000000000 */
[----:B------:R-:W1:Y:S02]  /*0440*/  F2F.F64.F32 R2, R8 ;  /* 0x0000000800027310 */ /* 0x000e640000201800 */
[----:B-1----:R-:W-:-:S08]  /*0450*/  DMUL R4, R2, UR8 ;  /* 0x0000000802047c28 */ /* 0x002fd00008000000 */
[----:B------:R-:W-:Y:S02]  /*0460*/  DMUL R2, R12, R4 ;  /* 0x000000040c027228 */ /* 0x000fe40000000000 */
[----:B------:R-:W-:-:S06]  /*0470*/  FSETP.GEU.AND P1, PT, |R5|, 6.5827683646048100446e-37, PT ;  /* 0x036000000500780b */ /* 0x000fcc0003f2e200 */
[----:B------:R-:W-:-:S08]  /*0480*/  DFMA R10, R2, -R10, R4 ;  /* 0x8000000a020a722b */ /* 0x000fd00000000004 */
[----:B------:R-:W-:-:S10]  /*0490*/  DFMA R2, R12, R10, R2 ;  /* 0x0000000a0c02722b */ /* 0x000fd40000000002 */
[----:B------:R-:W-:-:S05]  /*04a0*/  FFMA R0, RZ, 1.0349999666213989258, R3 ;  /* 0x3f847ae1ff007823 */ /* 0x000fca0000000003 */
[----:B------:R-:W-:-:S13]  /*04b0*/  FSETP.GT.AND P0, PT, |R0|, 1.469367938527859385e-39, PT ;  /* 0x001000000000780b */ /* 0x000fda0003f04200 */
[----:B0-----:R-:W-:Y:S05]  /*04c0*/  @P0 BRA P1, `(.L_x_4) ;  /* 0x0000000000100947 */ /* 0x001fea0000800000 */
[----:B------:R-:W-:Y:S01]  /*04d0*/  IMAD.MOV.U32 R10, RZ, RZ, R4 ;  /* 0x000000ffff0a7224 */ /* 0x000fe200078e0004 */
[----:B------:R-:W-:Y:S01]  /*04e0*/  MOV R16, 0x510 ;  /* 0x0000051000107802 */ /* 0x000fe20000000f00 */
[----:B------:R-:W-:-:S07]  /*04f0*/  IMAD.MOV.U32 R11, RZ, RZ, R5 ;  /* 0x000000ffff0b7224 */ /* 0x000fce00078e0005 */
[----:B------:R-:W-:Y:S05]  /*0500*/  CALL.REL.NOINC `($__internal_0_$__cuda_sm20_div_rn_f64_full) ;  /* 0x0000000000147944 */ /* 0x000fea0003c00000 */
.L_x_4:
[----:B------:R-:W-:Y:S05]  /*0510*/  BSYNC.RECONVERGENT B0 ;  /* 0x0000000000007941 */ /* 0x000fea0003800200 */
.L_x_3:
[----:B------:R-:W0:Y:S02]  /*0520*/  F2F.F32.F64 R3, R2 ;  /* 0x0000000200037310 */ /* 0x000e240000301000 */
[----:B0-----:R-:W-:Y:S01]  /*0530*/  STG.E desc[UR4][R6.64+0x4], R3 ;  /* 0x0000040306007986 */ /* 0x001fe2000c101904 */
[----:B------:R-:W-:Y:S06]  /*0540*/  BAR.SYNC.DEFER_BLOCKING 0x0 ;  /* 0x0000000000007b1d */ /* 0x000fec0000010000 */
[----:B------:R-:W-:Y:S05]  /*0550*/  EXIT ;  /* 0x000000000000794d */ /* 0x000fea0003800000 */
        .weak           $__internal_0_$__cuda_sm20_div_rn_f64_full
        .type           $__internal_0_$__cuda_sm20_div_rn_f64_full,@function
        .size           $__internal_0_$__cuda_sm20_div_rn_f64_full,(.L_x_11 - $__internal_0_$__cuda_sm20_div_rn_f64_full)
$__internal_0_$__cuda_sm20_div_rn_f64_full:
[C---:B------:R-:W-:Y:S01]  /*0560*/  FSETP.GEU.AND P0, PT, |R9|.reuse, 1.469367938527859385e-39, PT ;  /* 0x001000000900780b */ /* 0x040fe20003f0e200 */
[----:B------:R-:W-:Y:S01]  /*0570*/  IMAD.U32 R8, RZ, RZ, UR6 ;  /* 0x00000006ff087e24 */ /* 0x000fe2000f8e00ff */
[----:B------:R-:W-:Y:S01]  /*0580*/  LOP3.LUT R0, R9, 0x800fffff, RZ, 0xc0, !PT ;  /* 0x800fffff09007812 */ /* 0x000fe200078ec0ff */
[----:B------:R-:W-:Y:S01]  /*0590*/  IMAD.U32 R2, RZ, RZ, UR6 ;  /* 0x00000006ff027e24 */ /* 0x000fe2000f8e00ff */
[C---:B------:R-:W-:Y:S01]  /*05a0*/  FSETP.GEU.AND P2, PT, |R11|.reuse, 1.469367938527859385e-39, PT ;  /* 0x001000000b00780b */ /* 0x040fe20003f4e200 */
[----:B------:R-:W-:Y:S01]  /*05b0*/  IMAD.MOV.U32 R18, RZ, RZ, 0x1 ;  /* 0x00000001ff127424 */ /* 0x000fe200078e00ff */
[----:B------:R-:W-:Y:S01]  /*05c0*/  LOP3.LUT R3, R0, 0x3ff00000, RZ, 0xfc, !PT ;  /* 0x3ff0000000037812 */ /* 0x000fe200078efcff */
[----:B------:R-:W-:Y:S01]  /*05d0*/  IMAD.MOV.U32 R0, RZ, RZ, 0x1ca00000 ;  /* 0x1ca00000ff007424 */ /* 0x000fe200078e00ff */
[----:B------:R-:W-:Y:S01]  /*05e0*/  LOP3.LUT R14, R11, 0x7ff00000, RZ, 0xc0, !PT ;  /* 0x7ff000000b0e7812 */ /* 0x000fe200078ec0ff */
[----:B------:R-:W-:Y:S01]  /*05f0*/  BSSY.RECONVERGENT B1, `(.L_x_5) ;  /* 0x0000050000017945 */ /* 0x000fe20003800200 */
[----:B------:R-:W-:-:S03]  /*0600*/  LOP3.LUT R15, R9, 0x7ff00000, RZ, 0xc0, !PT ;  /* 0x7ff00000090f7812 */ /* 0x000fc600078ec0ff */
[----:B------:R-:W-:Y:S01]  /*0610*/  @!P0 DMUL R2, R8, 8.98846567431157953865e+307 ;  /* 0x7fe0000008028828 */ /* 0x000fe20000000000 */
[CC--:B------:R-:W-:Y:S02]  /*0620*/  ISETP.GE.U32.AND P1, PT, R14.reuse, R15.reuse, PT ;  /* 0x0000000f0e00720c */ /* 0x0c0fe40003f26070 */
[----:B------:R-:W-:Y:S01]  /*0630*/  MOV R24, R15 ;  /* 0x0000000f00187202 */ /* 0x000fe20000000f00 */
[----:B------:R-:W-:Y:S01]  /*0640*/  @!P2 IMAD.MOV.U32 R22, RZ, RZ, RZ ;  /* 0x000000ffff16a224 */ /* 0x000fe200078e00ff */
[----:B------:R-:W-:Y:S01]  /*0650*/  @!P2 LOP3.LUT R17, R9, 0x7ff00000, RZ, 0xc0, !PT ;  /* 0x7ff000000911a812 */ /* 0x000fe200078ec0ff */
[----:B------:R-:W0:Y:S03]  /*0660*/  MUFU.RCP64H R19, R3 ;  /* 0x0000000300137308 */ /* 0x000e260000001800 */
[----:B------:R-:W-:Y:S02]  /*0670*/  @!P2 ISETP.GE.U32.AND P3, PT, R14, R17, PT ;  /* 0x000000110e00a20c */ /* 0x000fe40003f66070 */
[----:B------:R-:W-:-:S02]  /*0680*/  @!P0 LOP3.LUT R24, R3, 0x7ff00000, RZ, 0xc0, !PT ;  /* 0x7ff0000003188812 */ /* 0x000fc400078ec0ff */
[----:B------:R-:W-:-:S03]  /*0690*/  @!P2 SEL R17, R0, 0x63400000, !P3 ;  /* 0x634000000011a807 */ /* 0x000fc60005800000 */
[----:B------:R-:W-:Y:S01]  /*06a0*/  VIADD R25, R24, 0xffffffff ;  /* 0xffffffff18197836 */ /* 0x000fe20000000000 */
[----:B------:R-:W-:-:S04]  /*06b0*/  @!P2 LOP3.LUT R17, R17, 0x80000000, R11, 0xf8, !PT ;  /* 0x800000001111a812 */ /* 0x000fc800078ef80b */
[----:B------:R-:W-:Y:S01]  /*06c0*/  @!P2 LOP3.LUT R23, R17, 0x100000, RZ, 0xfc, !PT ;  /* 0x001000001117a812 */ /* 0x000fe200078efcff */
[----:B------:R-:W-:Y:S01]  /*06d0*/  IMAD.MOV.U32 R17, RZ, RZ, R14 ;  /* 0x000000ffff117224 */ /* 0x000fe200078e000e */
[----:B0-----:R-:W-:-:S08]  /*06e0*/  DFMA R12, R18, -R2, 1 ;  /* 0x3ff00000120c742b */ /* 0x001fd00000000802 */
[----:B------:R-:W-:-:S08]  /*06f0*/  DFMA R12, R12, R12, R12 ;  /* 0x0000000c0c0c722b */ /* 0x000fd0000000000c */
[----:B------:R-:W-:Y:S01]  /*0700*/  DFMA R18, R18, R12, R18 ;  /* 0x0000000c1212722b */ /* 0x000fe20000000012 */
[----:B------:R-:W-:Y:S01]  /*0710*/  SEL R13, R0, 0x63400000, !P1 ;  /* 0x63400000000d7807 */ /* 0x000fe20004800000 */
[----:B------:R-:W-:-:S03]  /*0720*/  IMAD.MOV.U32 R12, RZ, RZ, R10 ;  /* 0x000000ffff0c7224 */ /* 0x000fc600078e000a */
[----:B------:R-:W-:-:S03]  /*0730*/  LOP3.LUT R13, R13, 0x800fffff, R11, 0xf8, !PT ;  /* 0x800fffff0d0d7812 */ /* 0x000fc600078ef80b */
[----:B------:R-:W-:-:S03]  /*0740*/  DFMA R20, R18, -R2, 1 ;  /* 0x3ff000001214742b */ /* 0x000fc60000000802 */
[----:B------:R-:W-:-:S05]  /*0750*/  @!P2 DFMA R12, R12, 2, -R22 ;  /* 0x400000000c0ca82b */ /* 0x000fca0000000816 */
[----:B------:R-:W-:-:S05]  /*0760*/  DFMA R20, R18, R20, R18 ;  /* 0x000000141214722b */ /* 0x000fca0000000012 */
[----:B------:R-:W-:-:S03]  /*0770*/  @!P2 LOP3.LUT R17, R13, 0x7ff00000, RZ, 0xc0, !PT ;  /* 0x7ff000000d11a812 */ /* 0x000fc600078ec0ff */
[----:B------:R-:W-:Y:S02]  /*0780*/  DMUL R18, R20, R12 ;  /* 0x0000000c14127228 */ /* 0x000fe40000000000 */
[----:B------:R-:W-:-:S05]  /*0790*/  VIADD R15, R17, 0xffffffff ;  /* 0xffffffff110f7836 */ /* 0x000fca0000000000 */
[----:B------:R-:W-:Y:S01]  /*07a0*/  ISETP.GT.U32.AND P0, PT, R15, 0x7feffffe, PT ;  /* 0x7feffffe0f00780c */ /* 0x000fe20003f04070 */
[----:B------:R-:W-:-:S03]  /*07b0*/  DFMA R22, R18, -R2, R12 ;  /* 0x800000021216722b */ /* 0x000fc6000000000c */
[----:B------:R-:W-:-:S05]  /*07c0*/  ISETP.GT.U32.OR P0, PT, R25, 0x7feffffe, P0 ;  /* 0x7feffffe1900780c */ /* 0x000fca0000704470 */
[----:B------:R-:W-:-:S08]  /*07d0*/  DFMA R22, R20, R22, R18 ;  /* 0x000000161416722b */ /* 0x000fd00000000012 */
[----:B------:R-:W-:Y:S05]  /*07e0*/  @P0 BRA `(.L_x_6) ;  /* 0x00000000006c0947 */ /* 0x000fea0003800000 */
[----:B------:R-:W-:-:S04]  /*07f0*/  LOP3.LUT R11, R9, 0x7ff00000, RZ, 0xc0, !PT ;  /* 0x7ff00000090b7812 */ /* 0x000fc800078ec0ff */
[CC--:B------:R-:W-:Y:S02]  /*0800*/  VIADDMNMX R10, R14.reuse, -R11.reuse, 0xb9600000, !PT ;  /* 0xb96000000e0a7446 */ /* 0x0c0fe4000780090b */
[----:B------:R-:W-:Y:S02]  /*0810*/  ISETP.GE.U32.AND P0, PT, R14, R11, PT ;  /* 0x0000000b0e00720c */ /* 0x000fe40003f06070 */
[----:B------:R-:W-:Y:S02]  /*0820*/  VIMNMX R10, PT, PT, R10, 0x46a00000, PT ;  /* 0x46a000000a0a7848 */ /* 0x000fe40003fe0100 */
[----:B------:R-:W-:-:S05]  /*0830*/  SEL R11, R0, 0x63400000, !P0 ;  /* 0x63400000000b7807 */ /* 0x000fca0004000000 */
[----:B------:R-:W-:Y:S02]  /*0840*/  IMAD.IADD R0, R10, 0x1, -R11 ;  /* 0x000000010a007824 */ /* 0x000fe400078e0a0b */
[----:B------:R-:W-:Y:S02]  /*0850*/  IMAD.MOV.U32 R10, RZ, RZ, RZ ;  /* 0x000000ffff0a7224 */ /* 0x000fe400078e00ff */
[----:B------:R-:W-:-:S06]  /*0860*/  VIADD R11, R0, 0x7fe00000 ;  /* 0x7fe00000000b7836 */ /* 0x000fcc0000000000 */
[----:B------:R-:W-:-:S10]  /*0870*/  DMUL R14, R22, R10 ;  /* 0x0000000a160e7228 */ /* 0x000fd40000000000 */
[----:B------:R-:W-:-:S13]  /*0880*/  FSETP.GTU.AND P0, PT, |R15|, 1.469367938527859385e-39, PT ;  /* 0x001000000f00780b */ /* 0x000fda0003f0c200 */
[----:B------:R-:W-:Y:S05]  /*0890*/  @P0 BRA `(.L_x_7) ;  /* 0x0000000000940947 */ /* 0x000fea0003800000 */
[----:B------:R-:W-:Y:S01]  /*08a0*/  DFMA R2, R22, -R2, R12 ;  /* 0x800000021602722b */ /* 0x000fe2000000000c */
[----:B------:R-:W-:-:S09]  /*08b0*/  IMAD.MOV.U32 R10, RZ, RZ, RZ ;  /* 0x000000ffff0a7224 */ /* 0x000fd200078e00ff */
[C---:B------:R-:W-:Y:S02]  /*08c0*/  FSETP.NEU.AND P0, PT, R3.reuse, RZ, PT ;  /* 0x000000ff0300720b */ /* 0x040fe40003f0d000 */
[----:B------:R-:W-:-:S04]  /*08d0*/  LOP3.LUT R13, R3, 0x80000000, R9, 0x48, !PT ;  /* 0x80000000030d7812 */ /* 0x000fc800078e4809 */
[----:B------:R-:W-:-:S07]  /*08e0*/  LOP3.LUT R11, R13, R11, RZ, 0xfc, !PT ;  /* 0x0000000b0d0b7212 */ /* 0x000fce00078efcff */
[----:B------:R-:W-:Y:S05]  /*08f0*/  @!P0 BRA `(.L_x_7) ;  /* 0x00000000007c8947 */ /* 0x000fea0003800000 */
[----:B------:R-:W-:Y:S01]  /*0900*/  IMAD.MOV R3, RZ, RZ, -R0 ;  /* 0x000000ffff037224 */ /* 0x000fe200078e0a00 */
[----:B------:R-:W-:Y:S01]  /*0910*/  DMUL.RP R10, R22, R10 ;  /* 0x0000000a160a7228 */ /* 0x000fe20000008000 */
[----:B------:R-:W-:-:S06]  /*0920*/  IMAD.MOV.U32 R2, RZ, RZ, RZ ;  /* 0x000000ffff027224 */ /* 0x000fcc00078e00ff */
[----:B------:R-:W-:-:S03]  /*0930*/  DFMA R2, R14, -R2, R22 ;  /* 0x800000020e02722b */ /* 0x000fc60000000016 */
[----:B------:R-:W-:-:S03]  /*0940*/  LOP3.LUT R13, R11, R13, RZ, 0x3c, !PT ;  /* 0x0000000d0b0d7212 */ /* 0x000fc600078e3cff */
[----:B------:R-:W-:-:S04]  /*0950*/  IADD3 R2, PT, PT, -R0, -0x43300000, RZ ;  /* 0xbcd0000000027810 */ /* 0x000fc80007ffe1ff */
[----:B------:R-:W-:-:S04]  /*0960*/  FSETP.NEU.AND P0, PT, |R3|, R2, PT ;  /* 0x000000020300720b */ /* 0x000fc80003f0d200 */
[----:B------:R-:W-:Y:S02]  /*0970*/  FSEL R14, R10, R14, !P0 ;  /* 0x0000000e0a0e7208 */ /* 0x000fe40004000000 */
[----:B------:R-:W-:Y:S01]  /*0980*/  FSEL R15, R13, R15, !P0 ;  /* 0x0000000f0d0f7208 */ /* 0x000fe20004000000 */
[----:B------:R-:W-:Y:S06]  /*0990*/  BRA `(.L_x_7) ;  /* 0x0000000000547947 */ /* 0x000fec0003800000 */
.L_x_6:
[----:B------:R-:W-:-:S14]  /*09a0*/  DSETP.NAN.AND P0, PT, R10, R10, PT ;  /* 0x0000000a0a00722a */ /* 0x000fdc0003f08000 */
[----:B------:R-:W-:Y:S05]  /*09b0*/  @P0 BRA `(.L_x_8) ;  /* 0x0000000000440947 */ /* 0x000fea0003800000 */
[----:B------:R-:W-:-:S14]  /*09c0*/  DSETP.NAN.AND P0, PT, R8, R8, PT ;  /* 0x000000080800722a */ /* 0x000fdc0003f08000 */
[----:B------:R-:W-:Y:S05]  /*09d0*/  @P0 BRA `(.L_x_9) ;  /* 0x0000000000300947 */ /* 0x000fea0003800000 */
[----:B------:R-:W-:Y:S01]  /*09e0*/  ISETP.NE.AND P0, PT, R17, R24, PT ;  /* 0x000000181100720c */ /* 0x000fe20003f05270 */
[----:B------:R-:W-:Y:S01]  /*09f0*/  IMAD.MOV.U32 R14, RZ, RZ, 0x0 ;  /* 0x00000000ff0e7424 */ /* 0x000fe200078e00ff */
[----:B------:R-:W-:-:S11]  /*0a00*/  MOV R15, 0xfff80000 ;  /* 0xfff80000000f7802 */ /* 0x000fd60000000f00 */
[----:B------:R-:W-:Y:S05]  /*0a10*/  @!P0 BRA `(.L_x_7) ;  /* 0x0000000000348947 */ /* 0x000fea0003800000 */
[----:B------:R-:W-:Y:S02]  /*0a20*/  ISETP.NE.AND P0, PT, R17, 0x7ff00000, PT ;  /* 0x7ff000001100780c */ /* 0x000fe40003f05270 */
[----:B------:R-:W-:Y:S02]  /*0a30*/  LOP3.LUT R15, R11, 0x80000000, R9, 0x48, !PT ;  /* 0x800000000b0f7812 */ /* 0x000fe400078e4809 */
[----:B------:R-:W-:-:S13]  /*0a40*/  ISETP.EQ.OR P0, PT, R24, RZ, !P0 ;  /* 0x000000ff1800720c */ /* 0x000fda0004702670 */
[----:B------:R-:W-:Y:S01]  /*0a50*/  @P0 LOP3.LUT R0, R15, 0x7ff00000, RZ, 0xfc, !PT ;  /* 0x7ff000000f000812 */ /* 0x000fe200078efcff */
[----:B------:R-:W-:Y:S02]  /*0a60*/  @!P0 IMAD.MOV.U32 R14, RZ, RZ, RZ ;  /* 0x000000ffff0e8224 */ /* 0x000fe400078e00ff */
[----:B------:R-:W-:Y:S02]  /*0a70*/  @P0 IMAD.MOV.U32 R14, RZ, RZ, RZ ;  /* 0x000000ffff0e0224 */ /* 0x000fe400078e00ff */
[----:B------:R-:W-:Y:S01]  /*0a80*/  @P0 IMAD.MOV.U32 R15, RZ, RZ, R0 ;  /* 0x000000ffff0f0224 */ /* 0x000fe200078e0000 */
[----:B------:R-:W-:Y:S06]  /*0a90*/  BRA `(.L_x_7) ;  /* 0x0000000000147947 */ /* 0x000fec0003800000 */
.L_x_9:
[----:B------:R-:W-:Y:S01]  /*0aa0*/  LOP3.LUT R15, R9, 0x80000, RZ, 0xfc, !PT ;  /* 0x00080000090f7812 */ /* 0x000fe200078efcff */
[----:B------:R-:W-:Y:S01]  /*0ab0*/  IMAD.MOV.U32 R14, RZ, RZ, R8 ;  /* 0x000000ffff0e7224 */ /* 0x000fe200078e0008 */
[----:B------:R-:W-:Y:S06]  /*0ac0*/  BRA `(.L_x_7) ;  /* 0x0000000000087947 */ /* 0x000fec0003800000 */
.L_x_8:
[----:B------:R-:W-:Y:S01]  /*0ad0*/  LOP3.LUT R15, R11, 0x80000, RZ, 0xfc, !PT ;  /* 0x000800000b0f7812 */ /* 0x000fe200078efcff */
[----:B------:R-:W-:-:S07]  /*0ae0*/  IMAD.MOV.U32 R14, RZ, RZ, R10 ;  /* 0x000000ffff0e7224 */ /* 0x000fce00078e000a */
.L_x_7:
[----:B------:R-:W-:Y:S05]  /*0af0*/  BSYNC.RECONVERGENT B1 ;  /* 0x0000000000017941 */ /* 0x000fea0003800200 */
.L_x_5:
[----:B------:R-:W-:Y:S02]  /*0b00*/  IMAD.MOV.U32 R17, RZ, RZ, 0x0 ;  /* 0x00000000ff117424 */ /* 0x000fe400078e00ff */
[----:B------:R-:W-:Y:S02]  /*0b10*/  IMAD.MOV.U32 R2, RZ, RZ, R14 ;  /* 0x000000ffff027224 */ /* 0x000fe400078e000e */
[----:B------:R-:W-:Y:S01]  /*0b20*/  IMAD.MOV.U32 R3, RZ, RZ, R15 ;  /* 0x000000ffff037224 */ /* 0x000fe200078e000f */
[----:B------:R-:W-:Y:S06]  /*0b30*/  RET.REL.NODEC R16 `(_Z4DHB2PfS_) ;  /* 0xfffffff410307950 */ /* 0x000fec0003c3ffff */
.L_x_10:
        /* <DEDUP_REMOVED lines=12> */
.L_x_11:


//--------------------- .nv.shared.reserved.0     --------------------------
	.section	.nv.shared.reserved.0,"aw",@nobits
	.weak		__nv_reservedSMEM_offset_0_alias
	.size		__nv_reservedSMEM_offset_0_alias, 0, 64
	.other		__nv_reservedSMEM_offset_0_alias,@"STO_CUDA_RESERVED_SHARED STV_DEFAULT"
__nv_reservedSMEM_offset_0_alias:
	.zero		0
	.zero		64


//--------------------- .nv.constant0._Z3ODEPfS_  --------------------------
	.section	.nv.constant0._Z3ODEPfS_,"a",@progbits
	.sectionflags	@""
	.align	4
.nv.constant0._Z3ODEPfS_:
	.zero		912


//--------------------- .nv.constant0._Z4DHB2PfS_ --------------------------
	.section	.nv.constant0._Z4DHB2PfS_,"a",@progbits
	.sectionflags	@""
	.align	4
.nv.constant0._Z4DHB2PfS_:
	.zero		912


//--------------------- SYMBOLS --------------------------

	.type		.nv.reservedSmem.offset0,@object
	.size		.nv.reservedSmem.offset0,0x4
